//
// Generated by NVIDIA NVVM Compiler
//
// Compiler Build ID: CL-36424714
// Cuda compilation tools, release 13.0, V13.0.88
// Based on NVVM 20.0.0
//

.version 9.0
.target sm_100
.address_size 64

	// .globl	_Z15printEvenThreadv
.extern .func  (.param .b32 func_retval0) vprintf
(
	.param .b64 vprintf_param_0,
	.param .b64 vprintf_param_1
)
;
.global .align 1 .b8 $str[15] = {84, 104, 114, 101, 97, 100, 32, 73, 68, 58, 32, 37, 100, 10};

.visible .entry _Z15printEvenThreadv()
{
	.local .align 8 .b8 	__local_depot0[8];
	.reg .b64 	%SP;
	.reg .b64 	%SPL;
	.reg .pred 	%p<2>;
	.reg .b32 	%r<8>;
	.reg .b64 	%rd<5>;

	mov.u64 	%SPL, __local_depot0;
	cvta.local.u64 	%SP, %SPL;
	mov.u32 	%r2, %ctaid.x;
	mov.u32 	%r3, %ntid.x;
	mov.u32 	%r4, %tid.x;
	mad.lo.s32 	%r1, %r2, %r3, %r4;
	and.b32  	%r5, %r1, 1;
	setp.eq.b32 	%p1, %r5, 1;
	@%p1 bra 	$L__BB0_2;
	add.u64 	%rd1, %SP, 0;
	add.u64 	%rd2, %SPL, 0;
	st.local.u32 	[%rd2], %r1;
	mov.u64 	%rd3, $str;
	cvta.global.u64 	%rd4, %rd3;
	{ // callseq 0, 0
	.param .b64 param0;
	st.param.b64 	[param0], %rd4;
	.param .b64 param1;
	st.param.b64 	[param1], %rd1;
	.param .b32 retval0;
	call.uni (retval0), 
	vprintf, 
	(
	param0, 
	param1
	);
	ld.param.b32 	%r6, [retval0];
	} // callseq 0
$L__BB0_2:
	ret;

}


// ===== COMPILED SASS (sm_100) =====

	.target	sm_100

	.elftype	@"ET_EXEC"


//--------------------- .note.nv.tkinfo           --------------------------
	.section	.note.nv.tkinfo,"",@"SHT_NOTE"
	.sectionflags	@"SHF_NOTE_NV_TKINFO"
	.tkinfo
        /*0018*/ 	.word	0x00000002
        /*0030*/ 	.string	""
        /*0030*/ 	.string	"ptxas"
        /*0030*/ 	.string	"Cuda compilation tools, release 13.0, V13.0.88"
        /*0030*/ 	.string	"Build cuda_13.0.r13.0/compiler.36424714_0"
        /*0030*/ 	.string	"-arch sm_100 -m 64 "



//--------------------- .note.nv.cuinfo           --------------------------
	.section	.note.nv.cuinfo,"",@"SHT_NOTE"
	.sectionflags	@"SHF_NOTE_NV_CUINFO"
        /*0018*/ 	.short	0x0002
        /*001a*/ 	.short	0x0064
        /*001c*/ 	.short	0x0082
	.zero		2


//--------------------- .nv.info                  --------------------------
	.section	.nv.info,"",@"SHT_CUDA_INFO"
	.align	4


	//----- nvinfo : EIATTR_REGCOUNT
	.align		4
        /*0000*/ 	.byte	0x04, 0x2f
        /*0002*/ 	.short	(.L_2 - .L_1)
	.align		4
.L_1:
        /*0004*/ 	.word	index@(_Z15printEvenThreadv)
        /*0008*/ 	.word	0x00000018


	//----- nvinfo : EIATTR_FRAME_SIZE
	.align		4
.L_2:
        /*000c*/ 	.byte	0x04, 0x11
        /*000e*/ 	.short	(.L_4 - .L_3)
	.align		4
.L_3:
        /*0010*/ 	.word	index@(_Z15printEvenThreadv)
        /*0014*/ 	.word	0x00000008


	//----- nvinfo : EIATTR_MIN_STACK_SIZE
	.align		4
.L_4:
        /*0018*/ 	.byte	0x04, 0x12
        /*001a*/ 	.short	(.L_6 - .L_5)
	.align		4
.L_5:
        /*001c*/ 	.word	index@(_Z15printEvenThreadv)
        /*0020*/ 	.word	0x00000008
.L_6:


//--------------------- .nv.compat                --------------------------
	.section	.nv.compat,"",@"SHT_CUDA_COMPAT_INFO"
	.align	4
        /*0000*/ 	.byte	0x02, 0x09, 0x00, 0x00, 0x02, 0x02, 0x01, 0x00, 0x02, 0x05, 0x05, 0x00, 0x03, 0x07, 0x01, 0x01
        /*0010*/ 	.byte	0x02, 0x03, 0x00, 0x00, 0x02, 0x06, 0x01, 0x00, 0x04, 0x0b, 0x08, 0x00, 0x09, 0x00, 0x00, 0x00
        /*0020*/ 	.byte	0x00, 0x00, 0x00, 0x00


//--------------------- .nv.info._Z15printEvenThreadv --------------------------
	.section	.nv.info._Z15printEvenThreadv,"",@"SHT_CUDA_INFO"
	.sectionflags	@""
	.align	4


	//----- nvinfo : EIATTR_CUDA_API_VERSION
	.align		4
        /*0000*/ 	.byte	0x04, 0x37
        /*0002*/ 	.short	(.L_8 - .L_7)
.L_7:
        /*0004*/ 	.word	0x00000082


	//----- nvinfo : EIATTR_SPARSE_MMA_MASK
	.align		4
.L_8:
        /*0008*/ 	.byte	0x03, 0x50
        /*000a*/ 	.short	0x0000


	//----- nvinfo : EIATTR_MAXREG_COUNT
	.align		4
        /*000c*/ 	.byte	0x03, 0x1b
        /*000e*/ 	.short	0x00ff


	//----- nvinfo : EIATTR_EXTERNS
	.align		4
        /*0010*/ 	.byte	0x04, 0x0f
        /*0012*/ 	.short	(.L_10 - .L_9)


	//   ....[0]....
	.align		4
.L_9:
        /*0014*/ 	.word	index@(vprintf)


	//----- nvinfo : EIATTR_MERCURY_ISA_VERSION
	.align		4
.L_10:
        /*0018*/ 	.byte	0x03, 0x5f
        /*001a*/ 	.short	0x0101


	//----- nvinfo : EIATTR_VRC_CTA_INIT_COUNT
	.align		4
        /*001c*/ 	.byte	0x02, 0x4a
	.zero		1
	.zero		1


	//----- nvinfo : EIATTR_SYSCALL_OFFSETS
	.align		4
        /*0020*/ 	.byte	0x04, 0x46
        /*0022*/ 	.short	(.L_12 - .L_11)


	//   ....[0]....
.L_11:
        /*0024*/ 	.word	0x00000140


	//----- nvinfo : EIATTR_EXIT_INSTR_OFFSETS
	.align		4
.L_12:
        /*0028*/ 	.byte	0x04, 0x1c
        /*002a*/ 	.short	(.L_14 - .L_13)


	//   ....[0]....
.L_13:
        /*002c*/ 	.word	0x000000c0


	//   ....[1]....
        /*0030*/ 	.word	0x00000150


	//----- nvinfo : EIATTR_CRS_STACK_SIZE
	.align		4
.L_14:
        /*0034*/ 	.byte	0x04, 0x1e
        /*0036*/ 	.short	(.L_16 - .L_15)
.L_15:
        /*0038*/ 	.word	0x00000000


	//----- nvinfo : EIATTR_SW_WAR
	.align		4
.L_16:
        /*003c*/ 	.byte	0x04, 0x36
        /*003e*/ 	.short	(.L_18 - .L_17)
.L_17:
        /*0040*/ 	.word	0x00000008
.L_18:


//--------------------- .nv.callgraph             --------------------------
	.section	.nv.callgraph,"",@"SHT_CUDA_CALLGRAPH"
	.align	4
	.sectionentsize	8
	.align		4
        /*0000*/ 	.word	0x00000000
	.align		4
        /*0004*/ 	.word	0xffffffff
	.align		4
        /*0008*/ 	.word	index@(_Z15printEvenThreadv)
	.align		4
        /*000c*/ 	.word	index@(vprintf)
	.align		4
        /*0010*/ 	.word	0x00000000
	.align		4
        /*0014*/ 	.word	0xfffffffe
	.align		4
        /*0018*/ 	.word	0x00000000
	.align		4
        /*001c*/ 	.word	0xfffffffd
	.align		4
        /*0020*/ 	.word	0x00000000
	.align		4
        /*0024*/ 	.word	0xfffffffc


//--------------------- .nv.constant4             --------------------------
	.section	.nv.constant4,"a",@progbits
	.align	8
	.align		8
.nv.constant4:
        /*0000*/ 	.dword	vprintf
	.align		8
        /*0008*/ 	.dword	$str


//--------------------- .text._Z15printEvenThreadv --------------------------
	.section	.text._Z15printEvenThreadv,"ax",@progbits
	.align	128
        .global         _Z15printEvenThreadv
        .type           _Z15printEvenThreadv,@function
        .size           _Z15printEvenThreadv,(.L_x_2 - _Z15printEvenThreadv)
        .other          _Z15printEvenThreadv,@"STO_CUDA_ENTRY STV_DEFAULT"
_Z15printEvenThreadv:
.text._Z15printEvenThreadv:
[----:B------:R-:W0:Y:S01]  /*0000*/  LDC R1, c[0x0][0x37c] ;  /* 0x0000df00ff017b82 */ /* 0x000e220000000800 */
[----:B------:R-:W1:Y:S01]  /*0010*/  S2R R3, SR_TID.X ;  /* 0x0000000000037919 */ /* 0x000e620000002100 */
[----:B------:R-:W2:Y:S06]  /*0020*/  LDCU UR5, c[0x0][0x2fc] ;  /* 0x00005f80ff0577ac */ /* 0x000eac0008000800 */
[----:B------:R-:W1:Y:S01]  /*0030*/  S2UR UR6, SR_CTAID.X ;  /* 0x00000000000679c3 */ /* 0x000e620000002500 */
[----:B0-----:R-:W-:Y:S01]  /*0040*/  VIADD R1, R1, 0xfffffff8 ;  /* 0xfffffff801017836 */ /* 0x001fe20000000000 */
[----:B------:R-:W0:Y:S06]  /*0050*/  LDCU UR4, c[0x0][0x2f8] ;  /* 0x00005f00ff0477ac */ /* 0x000e2c0008000800 */
[----:B------:R-:W1:Y:S01]  /*0060*/  LDC R0, c[0x0][0x360] ;  /* 0x0000d800ff007b82 */ /* 0x000e620000000800 */
[----:B0-----:R-:W-:-:S05]  /*0070*/  IADD3 R6, P1, PT, R1, UR4, RZ ;  /* 0x0000000401067c10 */ /* 0x001fca000ff3e0ff */
[----:B--2---:R-:W-:Y:S02]  /*0080*/  IMAD.X R7, RZ, RZ, UR5, P1 ;  /* 0x00000005ff077e24 */ /* 0x004fe400088e06ff */
[----:B-1----:R-:W-:-:S05]  /*0090*/  IMAD R0, R0, UR6, R3 ;  /* 0x0000000600007c24 */ /* 0x002fca000f8e0203 */
[----:B------:R-:W-:-:S04]  /*00a0*/  LOP3.LUT R2, R0, 0x1, RZ, 0xc0, !PT ;  /* 0x0000000100027812 */ /* 0x000fc800078ec0ff */
[----:B------:R-:W-:-:S13]  /*00b0*/  ISETP.NE.U32.AND P0, PT, R2, 0x1, PT ;  /* 0x000000010200780c */ /* 0x000fda0003f05070 */
[----:B------:R-:W-:Y:S05]  /*00c0*/  @!P0 EXIT ;  /* 0x000000000000894d */ /* 0x000fea0003800000 */
[----:B------:R-:W-:Y:S01]  /*00d0*/  MOV R2, 0x0 ;  /* 0x0000000000027802 */ /* 0x000fe20000000f00 */
[----:B------:R0:W-:Y:S01]  /*00e0*/  STL [R1], R0 ;  /* 0x0000000001007387 */ /* 0x0001e20000100800 */
[----:B------:R-:W1:Y:S04]  /*00f0*/  LDCU.64 UR4, c[0x4][0x8] ;  /* 0x01000100ff0477ac */ /* 0x000e680008000a00 */
[----:B------:R-:W2:Y:S01]  /*0100*/  LDC.64 R2, c[0x4][R2] ;  /* 0x0100000002027b82 */ /* 0x000ea20000000a00 */
[----:B-1----:R-:W-:Y:S02]  /*0110*/  IMAD.U32 R4, RZ, RZ, UR4 ;  /* 0x00000004ff047e24 */ /* 0x002fe4000f8e00ff */
[----:B0-----:R-:W-:-:S07]  /*0120*/  IMAD.U32 R5, RZ, RZ, UR5 ;  /* 0x00000005ff057e24 */ /* 0x001fce000f8e00ff */
[----:B------:R-:W-:-:S07]  /*0130*/  LEPC R20, `(.L_x_0) ;  /* 0x000000001014794e */ /* 0x000fce0000000000 */
[----:B--2---:R-:W-:Y:S05]  /*0140*/  CALL.ABS.NOINC R2 ;  /* 0x0000000002007343 */ /* 0x004fea0003c00000 */
.L_x_0:
[----:B------:R-:W-:Y:S05]  /*0150*/  EXIT ;  /* 0x000000000000794d */ /* 0x000fea0003800000 */
.L_x_1:
[----:B------:R-:W-:-:S00]  /*0160*/  BRA `(.L_x_1) ;  /* 0xfffffffc00fc7947 */ /* 0x000fc0000383ffff */
[----:B------:R-:W-:-:S00]  /*0170*/  NOP ;  /* 0x0000000000007918 */ /* 0x000fc00000000000 */
        /* <DEDUP_REMOVED lines=8> */
.L_x_2:


//--------------------- .nv.global.init           --------------------------
	.section	.nv.global.init,"aw",@progbits
.nv.global.init:
	.type		$str,@object
	.size		$str,(.L_0 - $str)
$str:
        /*0000*/ 	.byte	0x54, 0x68, 0x72, 0x65, 0x61, 0x64, 0x20, 0x49, 0x44, 0x3a, 0x20, 0x25, 0x64, 0x0a, 0x00
.L_0:


//--------------------- .nv.shared.reserved.0     --------------------------
	.section	.nv.shared.reserved.0,"aw",@nobits
	.weak		__nv_reservedSMEM_offset_0_alias
	.size		__nv_reservedSMEM_offset_0_alias, 0, 64
	.other		__nv_reservedSMEM_offset_0_alias,@"STO_CUDA_RESERVED_SHARED STV_DEFAULT"
__nv_reservedSMEM_offset_0_alias:
	.zero		0
	.zero		64


//--------------------- .nv.constant0._Z15printEvenThreadv --------------------------
	.section	.nv.constant0._Z15printEvenThreadv,"a",@progbits
	.sectionflags	@""
	.align	4
.nv.constant0._Z15printEvenThreadv:
	.zero		896


//--------------------- SYMBOLS --------------------------

	.type		.nv.reservedSmem.offset0,@object
	.size		.nv.reservedSmem.offset0,0x4
	.type		vprintf,@function
